//
// Generated by NVIDIA NVVM Compiler
//
// Compiler Build ID: CL-36424714
// Cuda compilation tools, release 13.0, V13.0.88
// Based on NVVM 20.0.0
//

.version 9.0
.target sm_100
.address_size 64

	// .globl	_Z4scanP10Coordinate
// _ZZ4scanP10CoordinateE5local has been demoted
// _ZZ13scan_of_scansP10CoordinateE5local has been demoted

.visible .entry _Z4scanP10Coordinate(
	.param .u64 .ptr .align 1 _Z4scanP10Coordinate_param_0
)
{
	.reg .pred 	%p<4>;
	.reg .b32 	%r<13>;
	.reg .b32 	%f<10>;
	.reg .b64 	%rd<12>;
	// demoted variable
	.shared .align 8 .b8 _ZZ4scanP10CoordinateE5local[24576];
	ld.param.u64 	%rd6, [_Z4scanP10Coordinate_param_0];
	cvta.to.global.u64 	%rd7, %rd6;
	mov.u32 	%r1, %ntid.x;
	mov.u32 	%r3, %ctaid.x;
	mov.u32 	%r4, %tid.x;
	mad.lo.s32 	%r5, %r1, %r3, %r4;
	cvt.u64.u32 	%rd1, %r4;
	mul.wide.u32 	%rd8, %r5, 24;
	add.s64 	%rd9, %rd7, %rd8;
	add.s64 	%rd2, %rd9, 12;
	ld.global.f32 	%f9, [%rd9+12];
	mov.u32 	%r6, _ZZ4scanP10CoordinateE5local;
	mad.lo.s32 	%r7, %r4, 24, %r6;
	add.s32 	%r2, %r7, 12;
	st.shared.f32 	[%r7+12], %f9;
	setp.lt.u32 	%p1, %r1, 2;
	@%p1 bra 	$L__BB0_5;
	cvt.u64.u32 	%rd3, %r1;
	mov.b64 	%rd11, 1;
	cvt.u32.u64 	%r8, %rd1;
$L__BB0_2:
	bar.sync 	0;
	setp.gt.u64 	%p2, %rd11, %rd1;
	mov.f32 	%f8, 0f00000000;
	@%p2 bra 	$L__BB0_4;
	cvt.u32.u64 	%r9, %rd11;
	sub.s32 	%r10, %r8, %r9;
	mad.lo.s32 	%r12, %r10, 24, %r6;
	ld.shared.f32 	%f8, [%r12+12];
$L__BB0_4:
	bar.sync 	0;
	ld.shared.f32 	%f7, [%r2];
	add.f32 	%f9, %f8, %f7;
	st.shared.f32 	[%r2], %f9;
	shl.b64 	%rd11, %rd11, 1;
	setp.lt.u64 	%p3, %rd11, %rd3;
	@%p3 bra 	$L__BB0_2;
$L__BB0_5:
	st.global.f32 	[%rd2], %f9;
	ret;

}
	// .globl	_Z13scan_of_scansP10Coordinate
.visible .entry _Z13scan_of_scansP10Coordinate(
	.param .u64 .ptr .align 1 _Z13scan_of_scansP10Coordinate_param_0
)
{
	.reg .pred 	%p<4>;
	.reg .b32 	%r<11>;
	.reg .b32 	%f<10>;
	.reg .b64 	%rd<13>;
	// demoted variable
	.shared .align 8 .b8 _ZZ13scan_of_scansP10CoordinateE5local[24576];
	ld.param.u64 	%rd6, [_Z13scan_of_scansP10Coordinate_param_0];
	cvta.to.global.u64 	%rd7, %rd6;
	mov.u32 	%r2, %tid.x;
	cvt.u64.u32 	%rd1, %r2;
	mov.u32 	%r3, %ntid.x;
	cvt.u64.u32 	%rd2, %r3;
	mul.wide.u32 	%rd8, %r3, %r2;
	add.s64 	%rd9, %rd8, %rd2;
	mad.lo.s64 	%rd10, %rd9, 24, %rd7;
	add.s64 	%rd3, %rd10, 12;
	ld.global.f32 	%f9, [%rd10+-12];
	mov.u32 	%r4, _ZZ13scan_of_scansP10CoordinateE5local;
	mad.lo.s32 	%r5, %r2, 24, %r4;
	add.s32 	%r1, %r5, 8;
	st.shared.f32 	[%r5+8], %f9;
	setp.lt.u32 	%p1, %r3, 2;
	@%p1 bra 	$L__BB1_5;
	mov.b64 	%rd12, 1;
	cvt.u32.u64 	%r6, %rd1;
$L__BB1_2:
	bar.sync 	0;
	setp.gt.u64 	%p2, %rd12, %rd1;
	mov.f32 	%f8, 0f00000000;
	@%p2 bra 	$L__BB1_4;
	cvt.u32.u64 	%r7, %rd12;
	sub.s32 	%r8, %r6, %r7;
	mad.lo.s32 	%r10, %r8, 24, %r4;
	ld.shared.f32 	%f8, [%r10+8];
$L__BB1_4:
	bar.sync 	0;
	ld.shared.f32 	%f7, [%r1];
	add.f32 	%f9, %f8, %f7;
	st.shared.f32 	[%r1], %f9;
	shl.b64 	%rd12, %rd12, 1;
	setp.lt.u64 	%p3, %rd12, %rd2;
	@%p3 bra 	$L__BB1_2;
$L__BB1_5:
	st.global.f32 	[%rd3+-28], %f9;
	ret;

}
	// .globl	_Z15finalize_prefixP10Coordinate
.visible .entry _Z15finalize_prefixP10Coordinate(
	.param .u64 .ptr .align 1 _Z15finalize_prefixP10Coordinate_param_0
)
{
	.reg .pred 	%p<2>;
	.reg .b32 	%r<7>;
	.reg .b32 	%f<4>;
	.reg .b64 	%rd<7>;

	ld.param.u64 	%rd1, [_Z15finalize_prefixP10Coordinate_param_0];
	mov.u32 	%r1, %ctaid.x;
	setp.eq.s32 	%p1, %r1, 0;
	@%p1 bra 	$L__BB2_2;
	mov.u32 	%r2, %ntid.x;
	mul.lo.s32 	%r3, %r2, %r1;
	cvta.to.global.u64 	%rd2, %rd1;
	mov.u32 	%r4, %tid.x;
	add.s32 	%r5, %r3, %r4;
	add.s32 	%r6, %r3, -1;
	mul.wide.u32 	%rd3, %r6, 24;
	add.s64 	%rd4, %rd2, %rd3;
	ld.global.f32 	%f1, [%rd4+8];
	mul.wide.u32 	%rd5, %r5, 24;
	add.s64 	%rd6, %rd2, %rd5;
	ld.global.f32 	%f2, [%rd6+12];
	add.f32 	%f3, %f1, %f2;
	st.global.f32 	[%rd6+12], %f3;
$L__BB2_2:
	ret;

}
	// .globl	_Z17bitonic_sort_stepP10Coordinatemm
.visible .entry _Z17bitonic_sort_stepP10Coordinatemm(
	.param .u64 .ptr .align 1 _Z17bitonic_sort_stepP10Coordinatemm_param_0,
	.param .u64 _Z17bitonic_sort_stepP10Coordinatemm_param_1,
	.param .u64 _Z17bitonic_sort_stepP10Coordinatemm_param_2
)
{
	.reg .pred 	%p<5>;
	.reg .b32 	%r<5>;
	.reg .b32 	%f<17>;
	.reg .b64 	%rd<16>;

	ld.param.u64 	%rd9, [_Z17bitonic_sort_stepP10Coordinatemm_param_0];
	ld.param.u64 	%rd10, [_Z17bitonic_sort_stepP10Coordinatemm_param_1];
	ld.param.u64 	%rd8, [_Z17bitonic_sort_stepP10Coordinatemm_param_2];
	cvta.to.global.u64 	%rd1, %rd9;
	mov.u32 	%r1, %ntid.x;
	mov.u32 	%r2, %ctaid.x;
	mov.u32 	%r3, %tid.x;
	mad.lo.s32 	%r4, %r1, %r2, %r3;
	cvt.u64.u32 	%rd2, %r4;
	xor.b64  	%rd3, %rd10, %rd2;
	setp.le.u64 	%p1, %rd3, %rd2;
	@%p1 bra 	$L__BB3_7;
	and.b64  	%rd11, %rd8, %rd2;
	setp.ne.s64 	%p2, %rd11, 0;
	@%p2 bra 	$L__BB3_4;
	mad.lo.s64 	%rd4, %rd2, 24, %rd1;
	ld.global.f32 	%f1, [%rd4];
	mad.lo.s64 	%rd5, %rd3, 24, %rd1;
	ld.global.f32 	%f2, [%rd5];
	setp.leu.f32 	%p4, %f1, %f2;
	@%p4 bra 	$L__BB3_6;
	ld.global.f32 	%f11, [%rd4+4];
	ld.global.v2.f32 	{%f12, %f13}, [%rd4+8];
	ld.global.u64 	%rd14, [%rd4+16];
	ld.global.f32 	%f14, [%rd5+4];
	ld.global.v2.f32 	{%f15, %f16}, [%rd5+8];
	ld.global.u64 	%rd15, [%rd5+16];
	st.global.v2.f32 	[%rd4], {%f2, %f14};
	st.global.v2.f32 	[%rd4+8], {%f15, %f16};
	st.global.u64 	[%rd4+16], %rd15;
	st.global.v2.f32 	[%rd5], {%f1, %f11};
	st.global.v2.f32 	[%rd5+8], {%f12, %f13};
	st.global.u64 	[%rd5+16], %rd14;
	bra.uni 	$L__BB3_6;
$L__BB3_4:
	mad.lo.s64 	%rd6, %rd2, 24, %rd1;
	ld.global.f32 	%f3, [%rd6];
	mad.lo.s64 	%rd7, %rd3, 24, %rd1;
	ld.global.f32 	%f4, [%rd7];
	setp.geu.f32 	%p3, %f3, %f4;
	@%p3 bra 	$L__BB3_6;
	ld.global.f32 	%f5, [%rd6+4];
	ld.global.v2.f32 	{%f6, %f7}, [%rd6+8];
	ld.global.u64 	%rd12, [%rd6+16];
	ld.global.f32 	%f8, [%rd7+4];
	ld.global.v2.f32 	{%f9, %f10}, [%rd7+8];
	ld.global.u64 	%rd13, [%rd7+16];
	st.global.v2.f32 	[%rd6], {%f4, %f8};
	st.global.v2.f32 	[%rd6+8], {%f9, %f10};
	st.global.u64 	[%rd6+16], %rd13;
	st.global.v2.f32 	[%rd7], {%f3, %f5};
	st.global.v2.f32 	[%rd7+8], {%f6, %f7};
	st.global.u64 	[%rd7+16], %rd12;
$L__BB3_6:
	bar.sync 	0;
$L__BB3_7:
	ret;

}


// ===== COMPILED SASS (sm_100) =====

	.target	sm_100

	.elftype	@"ET_EXEC"


//--------------------- .note.nv.tkinfo           --------------------------
	.section	.note.nv.tkinfo,"",@"SHT_NOTE"
	.sectionflags	@"SHF_NOTE_NV_TKINFO"
	.tkinfo
        /*0018*/ 	.word	0x00000002
        /*0030*/ 	.string	""
        /*0030*/ 	.string	"ptxas"
        /*0030*/ 	.string	"Cuda compilation tools, release 13.0, V13.0.88"
        /*0030*/ 	.string	"Build cuda_13.0.r13.0/compiler.36424714_0"
        /*0030*/ 	.string	"-arch sm_100 -m 64 "



//--------------------- .note.nv.cuinfo           --------------------------
	.section	.note.nv.cuinfo,"",@"SHT_NOTE"
	.sectionflags	@"SHF_NOTE_NV_CUINFO"
        /*0018*/ 	.short	0x0002
        /*001a*/ 	.short	0x0064
        /*001c*/ 	.short	0x0082
	.zero		2


//--------------------- .nv.info                  --------------------------
	.section	.nv.info,"",@"SHT_CUDA_INFO"
	.align	4


	//----- nvinfo : EIATTR_REGCOUNT
	.align		4
        /*0000*/ 	.byte	0x04, 0x2f
        /*0002*/ 	.short	(.L_1 - .L_0)
	.align		4
.L_0:
        /*0004*/ 	.word	index@(_Z4scanP10Coordinate)
        /*0008*/ 	.word	0x0000000b


	//----- nvinfo : EIATTR_FRAME_SIZE
	.align		4
.L_1:
        /*000c*/ 	.byte	0x04, 0x11
        /*000e*/ 	.short	(.L_3 - .L_2)
	.align		4
.L_2:
        /*0010*/ 	.word	index@(_Z4scanP10Coordinate)
        /*0014*/ 	.word	0x00000000


	//----- nvinfo : EIATTR_REGCOUNT
	.align		4
.L_3:
        /*0018*/ 	.byte	0x04, 0x2f
        /*001a*/ 	.short	(.L_5 - .L_4)
	.align		4
.L_4:
        /*001c*/ 	.word	index@(_Z13scan_of_scansP10Coordinate)
        /*0020*/ 	.word	0x0000000c


	//----- nvinfo : EIATTR_FRAME_SIZE
	.align		4
.L_5:
        /*0024*/ 	.byte	0x04, 0x11
        /*0026*/ 	.short	(.L_7 - .L_6)
	.align		4
.L_6:
        /*0028*/ 	.word	index@(_Z13scan_of_scansP10Coordinate)
        /*002c*/ 	.word	0x00000000


	//----- nvinfo : EIATTR_REGCOUNT
	.align		4
.L_7:
        /*0030*/ 	.byte	0x04, 0x2f
        /*0032*/ 	.short	(.L_9 - .L_8)
	.align		4
.L_8:
        /*0034*/ 	.word	index@(_Z15finalize_prefixP10Coordinate)
        /*0038*/ 	.word	0x0000000a


	//----- nvinfo : EIATTR_FRAME_SIZE
	.align		4
.L_9:
        /*003c*/ 	.byte	0x04, 0x11
        /*003e*/ 	.short	(.L_11 - .L_10)
	.align		4
.L_10:
        /*0040*/ 	.word	index@(_Z15finalize_prefixP10Coordinate)
        /*0044*/ 	.word	0x00000000


	//----- nvinfo : EIATTR_REGCOUNT
	.align		4
.L_11:
        /*0048*/ 	.byte	0x04, 0x2f
        /*004a*/ 	.short	(.L_13 - .L_12)
	.align		4
.L_12:
        /*004c*/ 	.word	index@(_Z17bitonic_sort_stepP10Coordinatemm)
        /*0050*/ 	.word	0x00000014


	//----- nvinfo : EIATTR_FRAME_SIZE
	.align		4
.L_13:
        /*0054*/ 	.byte	0x04, 0x11
        /*0056*/ 	.short	(.L_15 - .L_14)
	.align		4
.L_14:
        /*0058*/ 	.word	index@(_Z17bitonic_sort_stepP10Coordinatemm)
        /*005c*/ 	.word	0x00000000


	//----- nvinfo : EIATTR_MIN_STACK_SIZE
	.align		4
.L_15:
        /*0060*/ 	.byte	0x04, 0x12
        /*0062*/ 	.short	(.L_17 - .L_16)
	.align		4
.L_16:
        /*0064*/ 	.word	index@(_Z17bitonic_sort_stepP10Coordinatemm)
        /*0068*/ 	.word	0x00000000


	//----- nvinfo : EIATTR_MIN_STACK_SIZE
	.align		4
.L_17:
        /*006c*/ 	.byte	0x04, 0x12
        /*006e*/ 	.short	(.L_19 - .L_18)
	.align		4
.L_18:
        /*0070*/ 	.word	index@(_Z15finalize_prefixP10Coordinate)
        /*0074*/ 	.word	0x00000000


	//----- nvinfo : EIATTR_MIN_STACK_SIZE
	.align		4
.L_19:
        /*0078*/ 	.byte	0x04, 0x12
        /*007a*/ 	.short	(.L_21 - .L_20)
	.align		4
.L_20:
        /*007c*/ 	.word	index@(_Z13scan_of_scansP10Coordinate)
        /*0080*/ 	.word	0x00000000


	//----- nvinfo : EIATTR_MIN_STACK_SIZE
	.align		4
.L_21:
        /*0084*/ 	.byte	0x04, 0x12
        /*0086*/ 	.short	(.L_23 - .L_22)
	.align		4
.L_22:
        /*0088*/ 	.word	index@(_Z4scanP10Coordinate)
        /*008c*/ 	.word	0x00000000
.L_23:


//--------------------- .nv.compat                --------------------------
	.section	.nv.compat,"",@"SHT_CUDA_COMPAT_INFO"
	.align	4
        /*0000*/ 	.byte	0x02, 0x09, 0x00, 0x00, 0x02, 0x02, 0x01, 0x00, 0x02, 0x05, 0x05, 0x00, 0x03, 0x07, 0x01, 0x01
        /*0010*/ 	.byte	0x02, 0x03, 0x00, 0x00, 0x02, 0x06, 0x01, 0x00, 0x04, 0x0b, 0x08, 0x00, 0x09, 0x00, 0x00, 0x00
        /*0020*/ 	.byte	0x00, 0x00, 0x00, 0x00


//--------------------- .nv.info._Z17bitonic_sort_stepP10Coordinatemm --------------------------
	.section	.nv.info._Z17bitonic_sort_stepP10Coordinatemm,"",@"SHT_CUDA_INFO"
	.sectionflags	@""
	.align	4


	//----- nvinfo : EIATTR_CUDA_API_VERSION
	.align		4
        /*0000*/ 	.byte	0x04, 0x37
        /*0002*/ 	.short	(.L_25 - .L_24)
.L_24:
        /*0004*/ 	.word	0x00000082


	//----- nvinfo : EIATTR_KPARAM_INFO
	.align		4
.L_25:
        /*0008*/ 	.byte	0x04, 0x17
        /*000a*/ 	.short	(.L_27 - .L_26)
.L_26:
        /*000c*/ 	.word	0x00000000
        /*0010*/ 	.short	0x0002
        /*0012*/ 	.short	0x0010
        /*0014*/ 	.byte	0x00, 0xf0, 0x21, 0x00


	//----- nvinfo : EIATTR_KPARAM_INFO
	.align		4
.L_27:
        /*0018*/ 	.byte	0x04, 0x17
        /*001a*/ 	.short	(.L_29 - .L_28)
.L_28:
        /*001c*/ 	.word	0x00000000
        /*0020*/ 	.short	0x0001
        /*0022*/ 	.short	0x0008
        /*0024*/ 	.byte	0x00, 0xf0, 0x21, 0x00


	//----- nvinfo : EIATTR_KPARAM_INFO
	.align		4
.L_29:
        /*0028*/ 	.byte	0x04, 0x17
        /*002a*/ 	.short	(.L_31 - .L_30)
.L_30:
        /*002c*/ 	.word	0x00000000
        /*0030*/ 	.short	0x0000
        /*0032*/ 	.short	0x0000
        /*0034*/ 	.byte	0x00, 0xf5, 0x21, 0x00


	//----- nvinfo : EIATTR_SPARSE_MMA_MASK
	.align		4
.L_31:
        /*0038*/ 	.byte	0x03, 0x50
        /*003a*/ 	.short	0x0000


	//----- nvinfo : EIATTR_MAXREG_COUNT
	.align		4
        /*003c*/ 	.byte	0x03, 0x1b
        /*003e*/ 	.short	0x00ff


	//----- nvinfo : EIATTR_NUM_BARRIERS
	.align		4
        /*0040*/ 	.byte	0x02, 0x4c
        /*0042*/ 	.byte	0x01
	.zero		1


	//----- nvinfo : EIATTR_MERCURY_ISA_VERSION
	.align		4
        /*0044*/ 	.byte	0x03, 0x5f
        /*0046*/ 	.short	0x0101


	//----- nvinfo : EIATTR_VRC_CTA_INIT_COUNT
	.align		4
        /*0048*/ 	.byte	0x02, 0x4a
	.zero		1
	.zero		1


	//----- nvinfo : EIATTR_EXIT_INSTR_OFFSETS
	.align		4
        /*004c*/ 	.byte	0x04, 0x1c
        /*004e*/ 	.short	(.L_33 - .L_32)


	//   ....[0]....
.L_32:
        /*0050*/ 	.word	0x000000a0


	//   ....[1]....
        /*0054*/ 	.word	0x00000440


	//----- nvinfo : EIATTR_CRS_STACK_SIZE
	.align		4
.L_33:
        /*0058*/ 	.byte	0x04, 0x1e
        /*005a*/ 	.short	(.L_35 - .L_34)
.L_34:
        /*005c*/ 	.word	0x00000000


	//----- nvinfo : EIATTR_CBANK_PARAM_SIZE
	.align		4
.L_35:
        /*0060*/ 	.byte	0x03, 0x19
        /*0062*/ 	.short	0x0018


	//----- nvinfo : EIATTR_PARAM_CBANK
	.align		4
        /*0064*/ 	.byte	0x04, 0x0a
        /*0066*/ 	.short	(.L_37 - .L_36)
	.align		4
.L_36:
        /*0068*/ 	.word	index@(.nv.constant0._Z17bitonic_sort_stepP10Coordinatemm)
        /*006c*/ 	.short	0x0380
        /*006e*/ 	.short	0x0018


	//----- nvinfo : EIATTR_SW_WAR
	.align		4
.L_37:
        /*0070*/ 	.byte	0x04, 0x36
        /*0072*/ 	.short	(.L_39 - .L_38)
.L_38:
        /*0074*/ 	.word	0x00000008
.L_39:


//--------------------- .nv.info._Z15finalize_prefixP10Coordinate --------------------------
	.section	.nv.info._Z15finalize_prefixP10Coordinate,"",@"SHT_CUDA_INFO"
	.sectionflags	@""
	.align	4


	//----- nvinfo : EIATTR_CUDA_API_VERSION
	.align		4
        /*0000*/ 	.byte	0x04, 0x37
        /*0002*/ 	.short	(.L_41 - .L_40)
.L_40:
        /*0004*/ 	.word	0x00000082


	//----- nvinfo : EIATTR_KPARAM_INFO
	.align		4
.L_41:
        /*0008*/ 	.byte	0x04, 0x17
        /*000a*/ 	.short	(.L_43 - .L_42)
.L_42:
        /*000c*/ 	.word	0x00000000
        /*0010*/ 	.short	0x0000
        /*0012*/ 	.short	0x0000
        /*0014*/ 	.byte	0x00, 0xf5, 0x21, 0x00


	//----- nvinfo : EIATTR_SPARSE_MMA_MASK
	.align		4
.L_43:
        /*0018*/ 	.byte	0x03, 0x50
        /*001a*/ 	.short	0x0000


	//----- nvinfo : EIATTR_MAXREG_COUNT
	.align		4
        /*001c*/ 	.byte	0x03, 0x1b
        /*001e*/ 	.short	0x00ff


	//----- nvinfo : EIATTR_MERCURY_ISA_VERSION
	.align		4
        /*0020*/ 	.byte	0x03, 0x5f
        /*0022*/ 	.short	0x0101


	//----- nvinfo : EIATTR_VRC_CTA_INIT_COUNT
	.align		4
        /*0024*/ 	.byte	0x02, 0x4a
	.zero		1
	.zero		1


	//----- nvinfo : EIATTR_EXIT_INSTR_OFFSETS
	.align		4
        /*0028*/ 	.byte	0x04, 0x1c
        /*002a*/ 	.short	(.L_45 - .L_44)


	//   ....[0]....
.L_44:
        /*002c*/ 	.word	0x00000030


	//   ....[1]....
        /*0030*/ 	.word	0x00000100


	//----- nvinfo : EIATTR_CBANK_PARAM_SIZE
	.align		4
.L_45:
        /*0034*/ 	.byte	0x03, 0x19
        /*0036*/ 	.short	0x0008


	//----- nvinfo : EIATTR_PARAM_CBANK
	.align		4
        /*0038*/ 	.byte	0x04, 0x0a
        /*003a*/ 	.short	(.L_47 - .L_46)
	.align		4
.L_46:
        /*003c*/ 	.word	index@(.nv.constant0._Z15finalize_prefixP10Coordinate)
        /*0040*/ 	.short	0x0380
        /*0042*/ 	.short	0x0008


	//----- nvinfo : EIATTR_SW_WAR
	.align		4
.L_47:
        /*0044*/ 	.byte	0x04, 0x36
        /*0046*/ 	.short	(.L_49 - .L_48)
.L_48:
        /*0048*/ 	.word	0x00000008
.L_49:


//--------------------- .nv.info._Z13scan_of_scansP10Coordinate --------------------------
	.section	.nv.info._Z13scan_of_scansP10Coordinate,"",@"SHT_CUDA_INFO"
	.sectionflags	@""
	.align	4


	//----- nvinfo : EIATTR_CUDA_API_VERSION
	.align		4
        /*0000*/ 	.byte	0x04, 0x37
        /*0002*/ 	.short	(.L_51 - .L_50)
.L_50:
        /*0004*/ 	.word	0x00000082


	//----- nvinfo : EIATTR_KPARAM_INFO
	.align		4
.L_51:
        /*0008*/ 	.byte	0x04, 0x17
        /*000a*/ 	.short	(.L_53 - .L_52)
.L_52:
        /*000c*/ 	.word	0x00000000
        /*0010*/ 	.short	0x0000
        /*0012*/ 	.short	0x0000
        /*0014*/ 	.byte	0x00, 0xf5, 0x21, 0x00


	//----- nvinfo : EIATTR_SPARSE_MMA_MASK
	.align		4
.L_53:
        /*0018*/ 	.byte	0x03, 0x50
        /*001a*/ 	.short	0x0000


	//----- nvinfo : EIATTR_MAXREG_COUNT
	.align		4
        /*001c*/ 	.byte	0x03, 0x1b
        /*001e*/ 	.short	0x00ff


	//----- nvinfo : EIATTR_NUM_BARRIERS
	.align		4
        /*0020*/ 	.byte	0x02, 0x4c
        /*0022*/ 	.byte	0x01
	.zero		1


	//----- nvinfo : EIATTR_MERCURY_ISA_VERSION
	.align		4
        /*0024*/ 	.byte	0x03, 0x5f
        /*0026*/ 	.short	0x0101


	//----- nvinfo : EIATTR_VRC_CTA_INIT_COUNT
	.align		4
        /*0028*/ 	.byte	0x02, 0x4a
	.zero		1
	.zero		1


	//----- nvinfo : EIATTR_EXIT_INSTR_OFFSETS
	.align		4
        /*002c*/ 	.byte	0x04, 0x1c
        /*002e*/ 	.short	(.L_55 - .L_54)


	//   ....[0]....
.L_54:
        /*0030*/ 	.word	0x00000270


	//----- nvinfo : EIATTR_CBANK_PARAM_SIZE
	.align		4
.L_55:
        /*0034*/ 	.byte	0x03, 0x19
        /*0036*/ 	.short	0x0008


	//----- nvinfo : EIATTR_PARAM_CBANK
	.align		4
        /*0038*/ 	.byte	0x04, 0x0a
        /*003a*/ 	.short	(.L_57 - .L_56)
	.align		4
.L_56:
        /*003c*/ 	.word	index@(.nv.constant0._Z13scan_of_scansP10Coordinate)
        /*0040*/ 	.short	0x0380
        /*0042*/ 	.short	0x0008


	//----- nvinfo : EIATTR_SW_WAR
	.align		4
.L_57:
        /*0044*/ 	.byte	0x04, 0x36
        /*0046*/ 	.short	(.L_59 - .L_58)
.L_58:
        /*0048*/ 	.word	0x00000008
.L_59:


//--------------------- .nv.info._Z4scanP10Coordinate --------------------------
	.section	.nv.info._Z4scanP10Coordinate,"",@"SHT_CUDA_INFO"
	.sectionflags	@""
	.align	4


	//----- nvinfo : EIATTR_CUDA_API_VERSION
	.align		4
        /*0000*/ 	.byte	0x04, 0x37
        /*0002*/ 	.short	(.L_61 - .L_60)
.L_60:
        /*0004*/ 	.word	0x00000082


	//----- nvinfo : EIATTR_KPARAM_INFO
	.align		4
.L_61:
        /*0008*/ 	.byte	0x04, 0x17
        /*000a*/ 	.short	(.L_63 - .L_62)
.L_62:
        /*000c*/ 	.word	0x00000000
        /*0010*/ 	.short	0x0000
        /*0012*/ 	.short	0x0000
        /*0014*/ 	.byte	0x00, 0xf5, 0x21, 0x00


	//----- nvinfo : EIATTR_SPARSE_MMA_MASK
	.align		4
.L_63:
        /*0018*/ 	.byte	0x03, 0x50
        /*001a*/ 	.short	0x0000


	//----- nvinfo : EIATTR_MAXREG_COUNT
	.align		4
        /*001c*/ 	.byte	0x03, 0x1b
        /*001e*/ 	.short	0x00ff


	//----- nvinfo : EIATTR_NUM_BARRIERS
	.align		4
        /*0020*/ 	.byte	0x02, 0x4c
        /*0022*/ 	.byte	0x01
	.zero		1


	//----- nvinfo : EIATTR_MERCURY_ISA_VERSION
	.align		4
        /*0024*/ 	.byte	0x03, 0x5f
        /*0026*/ 	.short	0x0101


	//----- nvinfo : EIATTR_VRC_CTA_INIT_COUNT
	.align		4
        /*0028*/ 	.byte	0x02, 0x4a
	.zero		1
	.zero		1


	//----- nvinfo : EIATTR_EXIT_INSTR_OFFSETS
	.align		4
        /*002c*/ 	.byte	0x04, 0x1c
        /*002e*/ 	.short	(.L_65 - .L_64)


	//   ....[0]....
.L_64:
        /*0030*/ 	.word	0x00000240


	//----- nvinfo : EIATTR_CBANK_PARAM_SIZE
	.align		4
.L_65:
        /*0034*/ 	.byte	0x03, 0x19
        /*0036*/ 	.short	0x0008


	//----- nvinfo : EIATTR_PARAM_CBANK
	.align		4
        /*0038*/ 	.byte	0x04, 0x0a
        /*003a*/ 	.short	(.L_67 - .L_66)
	.align		4
.L_66:
        /*003c*/ 	.word	index@(.nv.constant0._Z4scanP10Coordinate)
        /*0040*/ 	.short	0x0380
        /*0042*/ 	.short	0x0008


	//----- nvinfo : EIATTR_SW_WAR
	.align		4
.L_67:
        /*0044*/ 	.byte	0x04, 0x36
        /*0046*/ 	.short	(.L_69 - .L_68)
.L_68:
        /*0048*/ 	.word	0x00000008
.L_69:


//--------------------- .nv.callgraph             --------------------------
	.section	.nv.callgraph,"",@"SHT_CUDA_CALLGRAPH"
	.align	4
	.sectionentsize	8
	.align		4
        /*0000*/ 	.word	0x00000000
	.align		4
        /*0004*/ 	.word	0xffffffff
	.align		4
        /*0008*/ 	.word	0x00000000
	.align		4
        /*000c*/ 	.word	0xfffffffe
	.align		4
        /*0010*/ 	.word	0x00000000
	.align		4
        /*0014*/ 	.word	0xfffffffd
	.align		4
        /*0018*/ 	.word	0x00000000
	.align		4
        /*001c*/ 	.word	0xfffffffc


//--------------------- .text._Z17bitonic_sort_stepP10Coordinatemm --------------------------
	.section	.text._Z17bitonic_sort_stepP10Coordinatemm,"ax",@progbits
	.align	128
        .global         _Z17bitonic_sort_stepP10Coordinatemm
        .type           _Z17bitonic_sort_stepP10Coordinatemm,@function
        .size           _Z17bitonic_sort_stepP10Coordinatemm,(.L_x_11 - _Z17bitonic_sort_stepP10Coordinatemm)
        .other          _Z17bitonic_sort_stepP10Coordinatemm,@"STO_CUDA_ENTRY STV_DEFAULT"
_Z17bitonic_sort_stepP10Coordinatemm:
.text._Z17bitonic_sort_stepP10Coordinatemm:
[----:B------:R-:W-:Y:S01]  /*0000*/  LDC R1, c[0x0][0x37c] ;  /* 0x0000df00ff017b82 */ /* 0x000fe20000000800 */
[----:B------:R-:W0:Y:S01]  /*0010*/  S2R R7, SR_CTAID.X ;  /* 0x0000000000077919 */ /* 0x000e220000002500 */
[----:B------:R-:W0:Y:S01]  /*0020*/  LDCU UR4, c[0x0][0x360] ;  /* 0x00006c00ff0477ac */ /* 0x000e220008000800 */
[----:B------:R-:W0:Y:S01]  /*0030*/  S2R R0, SR_TID.X ;  /* 0x0000000000007919 */ /* 0x000e220000002100 */
[----:B------:R-:W1:Y:S01]  /*0040*/  LDCU.64 UR8, c[0x0][0x388] ;  /* 0x00007100ff0877ac */ /* 0x000e620008000a00 */
[----:B0-----:R-:W-:Y:S02]  /*0050*/  IMAD R7, R7, UR4, R0 ;  /* 0x0000000407077c24 */ /* 0x001fe4000f8e0200 */
[----:B-1----:R-:W-:-:S03]  /*0060*/  IMAD.U32 R0, RZ, RZ, UR9 ;  /* 0x00000009ff007e24 */ /* 0x002fc6000f8e00ff */
[----:B------:R-:W-:-:S04]  /*0070*/  LOP3.LUT R9, R7, UR8, RZ, 0x3c, !PT ;  /* 0x0000000807097c12 */ /* 0x000fc8000f8e3cff */
[----:B------:R-:W-:-:S04]  /*0080*/  ISETP.GT.U32.AND P0, PT, R9, R7, PT ;  /* 0x000000070900720c */ /* 0x000fc80003f04070 */
[----:B------:R-:W-:-:S13]  /*0090*/  ISETP.GT.U32.AND.EX P0, PT, R0, RZ, PT, P0 ;  /* 0x000000ff0000720c */ /* 0x000fda0003f04100 */
[----:B------:R-:W-:Y:S05]  /*00a0*/  @!P0 EXIT ;  /* 0x000000000000894d */ /* 0x000fea0003800000 */
[----:B------:R-:W0:Y:S01]  /*00b0*/  LDCU.64 UR4, c[0x0][0x390] ;  /* 0x00007200ff0477ac */ /* 0x000e220008000a00 */
[----:B------:R-:W-:Y:S01]  /*00c0*/  BSSY.RECONVERGENT B0, `(.L_x_0) ;  /* 0x0000036000007945 */ /* 0x000fe20003800200 */
[----:B------:R-:W1:Y:S01]  /*00d0*/  LDCU.64 UR6, c[0x0][0x358] ;  /* 0x00006b00ff0677ac */ /* 0x000e620008000a00 */
[----:B0-----:R-:W-:-:S04]  /*00e0*/  LOP3.LUT P0, RZ, R7, UR4, RZ, 0xc0, !PT ;  /* 0x0000000407ff7c12 */ /* 0x001fc8000f80c0ff */
[----:B------:R-:W-:-:S13]  /*00f0*/  LOP3.LUT P0, RZ, RZ, UR5, RZ, 0xc0, P0 ;  /* 0x00000005ffff7c12 */ /* 0x000fda000800c0ff */
[----:B-1----:R-:W-:Y:S05]  /*0100*/  @P0 BRA `(.L_x_1) ;  /* 0x0000000000600947 */ /* 0x002fea0003800000 */
[----:B------:R-:W0:Y:S01]  /*0110*/  LDC.64 R4, c[0x0][0x380] ;  /* 0x0000e000ff047b82 */ /* 0x000e220000000a00 */
[----:B------:R-:W-:Y:S01]  /*0120*/  UIMAD UR5, UR9, 0x18, URZ ;  /* 0x00000018090578a4 */ /* 0x000fe2000f8e02ff */
[----:B------:R-:W-:Y:S01]  /*0130*/  UMOV UR4, URZ ;  /* 0x000000ff00047c82 */ /* 0x000fe20008000000 */
[----:B0-----:R-:W-:-:S04]  /*0140*/  IMAD.WIDE.U32 R2, R7, 0x18, R4 ;  /* 0x0000001807027825 */ /* 0x001fc800078e0004 */
[----:B------:R-:W-:Y:S01]  /*0150*/  IMAD.WIDE.U32 R4, R9, 0x18, R4 ;  /* 0x0000001809047825 */ /* 0x000fe200078e0004 */
[----:B------:R-:W-:-:S03]  /*0160*/  IADD3 R3, PT, PT, R3, UR4, RZ ;  /* 0x0000000403037c10 */ /* 0x000fc6000fffe0ff */
[----:B------:R-:W-:Y:S02]  /*0170*/  VIADD R5, R5, UR5 ;  /* 0x0000000505057c36 */ /* 0x000fe40008000000 */
[----:B------:R-:W2:Y:S04]  /*0180*/  LDG.E R10, desc[UR6][R2.64] ;  /* 0x00000006020a7981 */ /* 0x000ea8000c1e1900 */
[----:B------:R-:W2:Y:S02]  /*0190*/  LDG.E R12, desc[UR6][R4.64] ;  /* 0x00000006040c7981 */ /* 0x000ea4000c1e1900 */
[----:B--2---:R-:W-:-:S13]  /*01a0*/  FSETP.GT.AND P0, PT, R10, R12, PT ;  /* 0x0000000c0a00720b */ /* 0x004fda0003f04000 */
[----:B------:R-:W-:Y:S05]  /*01b0*/  @!P0 BRA `(.L_x_2) ;  /* 0x0000000000988947 */ /* 0x000fea0003800000 */
[----:B------:R-:W2:Y:S04]  /*01c0*/  LDG.E R13, desc[UR6][R4.64+0x4] ;  /* 0x00000406040d7981 */ /* 0x000ea8000c1e1900 */
[----:B------:R-:W3:Y:S04]  /*01d0*/  LDG.E.64 R16, desc[UR6][R4.64+0x8] ;  /* 0x0000080604107981 */ /* 0x000ee8000c1e1b00 */
[----:B------:R-:W4:Y:S04]  /*01e0*/  LDG.E.64 R8, desc[UR6][R4.64+0x10] ;  /* 0x0000100604087981 */ /* 0x000f28000c1e1b00 */
[----:B------:R-:W5:Y:S04]  /*01f0*/  LDG.E R11, desc[UR6][R2.64+0x4] ;  /* 0x00000406020b7981 */ /* 0x000f68000c1e1900 */
[----:B------:R-:W5:Y:S04]  /*0200*/  LDG.E.64 R14, desc[UR6][R2.64+0x8] ;  /* 0x00000806020e7981 */ /* 0x000f68000c1e1b00 */
[----:B------:R-:W5:Y:S04]  /*0210*/  LDG.E.64 R6, desc[UR6][R2.64+0x10] ;  /* 0x0000100602067981 */ /* 0x000f68000c1e1b00 */
[----:B--2---:R0:W-:Y:S04]  /*0220*/  STG.E.64 desc[UR6][R2.64], R12 ;  /* 0x0000000c02007986 */ /* 0x0041e8000c101b06 */
[----:B---3--:R0:W-:Y:S04]  /*0230*/  STG.E.64 desc[UR6][R2.64+0x8], R16 ;  /* 0x0000081002007986 */ /* 0x0081e8000c101b06 */
[----:B----4-:R0:W-:Y:S04]  /*0240*/  STG.E.64 desc[UR6][R2.64+0x10], R8 ;  /* 0x0000100802007986 */ /* 0x0101e8000c101b06 */
[----:B-----5:R0:W-:Y:S04]  /*0250*/  STG.E.64 desc[UR6][R4.64], R10 ;  /* 0x0000000a04007986 */ /* 0x0201e8000c101b06 */
[----:B------:R0:W-:Y:S04]  /*0260*/  STG.E.64 desc[UR6][R4.64+0x8], R14 ;  /* 0x0000080e04007986 */ /* 0x0001e8000c101b06 */
[----:B------:R0:W-:Y:S01]  /*0270*/  STG.E.64 desc[UR6][R4.64+0x10], R6 ;  /* 0x0000100604007986 */ /* 0x0001e2000c101b06 */
[----:B------:R-:W-:Y:S05]  /*0280*/  BRA `(.L_x_2) ;  /* 0x0000000000647947 */ /* 0x000fea0003800000 */
.L_x_1:
[----:B------:R-:W0:Y:S01]  /*0290*/  LDC.64 R2, c[0x0][0x380] ;  /* 0x0000e000ff027b82 */ /* 0x000e220000000a00 */
[----:B------:R-:W-:Y:S01]  /*02a0*/  UIMAD UR5, UR9, 0x18, URZ ;  /* 0x00000018090578a4 */ /* 0x000fe2000f8e02ff */
[----:B------:R-:W-:Y:S01]  /*02b0*/  UMOV UR4, URZ ;  /* 0x000000ff00047c82 */ /* 0x000fe20008000000 */
[----:B0-----:R-:W-:-:S04]  /*02c0*/  IMAD.WIDE.U32 R4, R7, 0x18, R2 ;  /* 0x0000001807047825 */ /* 0x001fc800078e0002 */
[----:B------:R-:W-:Y:S01]  /*02d0*/  IMAD.WIDE.U32 R2, R9, 0x18, R2 ;  /* 0x0000001809027825 */ /* 0x000fe200078e0002 */
[----:B------:R-:W-:Y:S02]  /*02e0*/  IADD3 R7, PT, PT, R5, UR4, RZ ;  /* 0x0000000405077c10 */ /* 0x000fe4000fffe0ff */
[----:B------:R-:W-:Y:S01]  /*02f0*/  MOV R6, R4 ;  /* 0x0000000400067202 */ /* 0x000fe20000000f00 */
[----:B------:R-:W-:Y:S02]  /*0300*/  VIADD R9, R3, UR5 ;  /* 0x0000000503097c36 */ /* 0x000fe40008000000 */
[----:B------:R-:W-:Y:S02]  /*0310*/  IMAD.MOV.U32 R8, RZ, RZ, R2 ;  /* 0x000000ffff087224 */ /* 0x000fe400078e0002 */
[----:B------:R-:W2:Y:S04]  /*0320*/  LDG.E R10, desc[UR6][R6.64] ;  /* 0x00000006060a7981 */ /* 0x000ea8000c1e1900 */
[----:B------:R-:W2:Y:S02]  /*0330*/  LDG.E R12, desc[UR6][R8.64] ;  /* 0x00000006080c7981 */ /* 0x000ea4000c1e1900 */
[----:B--2---:R-:W-:-:S13]  /*0340*/  FSETP.GEU.AND P0, PT, R10, R12, PT ;  /* 0x0000000c0a00720b */ /* 0x004fda0003f0e000 */
[----:B------:R-:W-:Y:S05]  /*0350*/  @P0 BRA `(.L_x_2) ;  /* 0x0000000000300947 */ /* 0x000fea0003800000 */
        /* <DEDUP_REMOVED lines=11> */
[----:B------:R1:W-:Y:S02]  /*0410*/  STG.E.64 desc[UR6][R8.64+0x10], R2 ;  /* 0x0000100208007986 */ /* 0x0003e4000c101b06 */
.L_x_2:
[----:B------:R-:W-:Y:S05]  /*0420*/  BSYNC.RECONVERGENT B0 ;  /* 0x0000000000007941 */ /* 0x000fea0003800200 */
.L_x_0:
[----:B------:R-:W-:Y:S06]  /*0430*/  BAR.SYNC.DEFER_BLOCKING 0x0 ;  /* 0x0000000000007b1d */ /* 0x000fec0000010000 */
[----:B------:R-:W-:Y:S05]  /*0440*/  EXIT ;  /* 0x000000000000794d */ /* 0x000fea0003800000 */
.L_x_3:
[----:B------:R-:W-:-:S00]  /*0450*/  BRA `(.L_x_3) ;  /* 0xfffffffc00fc7947 */ /* 0x000fc0000383ffff */
[----:B------:R-:W-:-:S00]  /*0460*/  NOP ;  /* 0x0000000000007918 */ /* 0x000fc00000000000 */
        /* <DEDUP_REMOVED lines=9> */
.L_x_11:


//--------------------- .text._Z15finalize_prefixP10Coordinate --------------------------
	.section	.text._Z15finalize_prefixP10Coordinate,"ax",@progbits
	.align	128
        .global         _Z15finalize_prefixP10Coordinate
        .type           _Z15finalize_prefixP10Coordinate,@function
        .size           _Z15finalize_prefixP10Coordinate,(.L_x_12 - _Z15finalize_prefixP10Coordinate)
        .other          _Z15finalize_prefixP10Coordinate,@"STO_CUDA_ENTRY STV_DEFAULT"
_Z15finalize_prefixP10Coordinate:
.text._Z15finalize_prefixP10Coordinate:
[----:B------:R-:W-:Y:S01]  /*0000*/  LDC R1, c[0x0][0x37c] ;  /* 0x0000df00ff017b82 */ /* 0x000fe20000000800 */
[----:B------:R-:W0:Y:S02]  /*0010*/  S2R R7, SR_CTAID.X ;  /* 0x0000000000077919 */ /* 0x000e240000002500 */
[----:B0-----:R-:W-:-:S13]  /*0020*/  ISETP.NE.AND P0, PT, R7, RZ, PT ;  /* 0x000000ff0700720c */ /* 0x001fda0003f05270 */
[----:B------:R-:W-:Y:S05]  /*0030*/  @!P0 EXIT ;  /* 0x000000000000894d */ /* 0x000fea0003800000 */
[----:B------:R-:W0:Y:S01]  /*0040*/  S2R R2, SR_TID.X ;  /* 0x0000000000027919 */ /* 0x000e220000002100 */
[----:B------:R-:W1:Y:S01]  /*0050*/  LDC R0, c[0x0][0x360] ;  /* 0x0000d800ff007b82 */ /* 0x000e620000000800 */
[----:B------:R-:W2:Y:S07]  /*0060*/  LDCU.64 UR4, c[0x0][0x358] ;  /* 0x00006b00ff0477ac */ /* 0x000eae0008000a00 */
[----:B------:R-:W3:Y:S01]  /*0070*/  LDC.64 R4, c[0x0][0x380] ;  /* 0x0000e000ff047b82 */ /* 0x000ee20000000a00 */
[----:B-1----:R-:W-:-:S02]  /*0080*/  IMAD R3, R7, R0, -0x1 ;  /* 0xffffffff07037424 */ /* 0x002fc400078e0200 */
[----:B0-----:R-:W-:Y:S02]  /*0090*/  IMAD R7, R7, R0, R2 ;  /* 0x0000000007077224 */ /* 0x001fe400078e0202 */
[----:B---3--:R-:W-:-:S04]  /*00a0*/  IMAD.WIDE.U32 R2, R3, 0x18, R4 ;  /* 0x0000001803027825 */ /* 0x008fc800078e0004 */
[----:B------:R-:W-:Y:S02]  /*00b0*/  IMAD.WIDE.U32 R4, R7, 0x18, R4 ;  /* 0x0000001807047825 */ /* 0x000fe400078e0004 */
[----:B--2---:R-:W2:Y:S04]  /*00c0*/  LDG.E R2, desc[UR4][R2.64+0x8] ;  /* 0x0000080402027981 */ /* 0x004ea8000c1e1900 */
[----:B------:R-:W2:Y:S02]  /*00d0*/  LDG.E R7, desc[UR4][R4.64+0xc] ;  /* 0x00000c0404077981 */ /* 0x000ea4000c1e1900 */
[----:B--2---:R-:W-:-:S05]  /*00e0*/  FADD R7, R2, R7 ;  /* 0x0000000702077221 */ /* 0x004fca0000000000 */
[----:B------:R-:W-:Y:S01]  /*00f0*/  STG.E desc[UR4][R4.64+0xc], R7 ;  /* 0x00000c0704007986 */ /* 0x000fe2000c101904 */
[----:B------:R-:W-:Y:S05]  /*0100*/  EXIT ;  /* 0x000000000000794d */ /* 0x000fea0003800000 */
.L_x_4:
        /* <DEDUP_REMOVED lines=15> */
.L_x_12:


//--------------------- .text._Z13scan_of_scansP10Coordinate --------------------------
	.section	.text._Z13scan_of_scansP10Coordinate,"ax",@progbits
	.align	128
        .global         _Z13scan_of_scansP10Coordinate
        .type           _Z13scan_of_scansP10Coordinate,@function
        .size           _Z13scan_of_scansP10Coordinate,(.L_x_13 - _Z13scan_of_scansP10Coordinate)
        .other          _Z13scan_of_scansP10Coordinate,@"STO_CUDA_ENTRY STV_DEFAULT"
_Z13scan_of_scansP10Coordinate:
.text._Z13scan_of_scansP10Coordinate:
[----:B------:R-:W-:Y:S01]  /*0000*/  LDC R1, c[0x0][0x37c] ;  /* 0x0000df00ff017b82 */ /* 0x000fe20000000800 */
[----:B------:R-:W0:Y:S01]  /*0010*/  S2R R9, SR_TID.X ;  /* 0x0000000000097919 */ /* 0x000e220000002100 */
[----:B------:R-:W1:Y:S06]  /*0020*/  LDCU UR5, c[0x0][0x360] ;  /* 0x00006c00ff0577ac */ /* 0x000e6c0008000800 */
[----:B------:R-:W2:Y:S01]  /*0030*/  LDC.64 R4, c[0x0][0x380] ;  /* 0x0000e000ff047b82 */ /* 0x000ea20000000a00 */
[----:B------:R-:W-:Y:S01]  /*0040*/  HFMA2 R3, -RZ, RZ, 0, 0 ;  /* 0x00000000ff037431 */ /* 0x000fe200000001ff */
[----:B------:R-:W3:Y:S01]  /*0050*/  LDCU.64 UR6, c[0x0][0x358] ;  /* 0x00006b00ff0677ac */ /* 0x000ee20008000a00 */
[----:B-1----:R-:W-:-:S05]  /*0060*/  MOV R2, UR5 ;  /* 0x0000000500027c02 */ /* 0x002fca0008000f00 */
[----:B0-----:R-:W-:-:S04]  /*0070*/  IMAD.WIDE.U32 R2, R9, UR5, R2 ;  /* 0x0000000509027c25 */ /* 0x001fc8000f8e0002 */
[----:B------:R-:W-:Y:S02]  /*0080*/  IMAD R7, R3, 0x18, RZ ;  /* 0x0000001803077824 */ /* 0x000fe400078e02ff */
[----:B--2---:R-:W-:-:S05]  /*0090*/  IMAD.WIDE.U32 R2, R2, 0x18, R4 ;  /* 0x0000001802027825 */ /* 0x004fca00078e0004 */
[----:B------:R-:W-:-:S05]  /*00a0*/  IADD3 R3, PT, PT, R3, R7, RZ ;  /* 0x0000000703037210 */ /* 0x000fca0007ffe0ff */
[----:B---3--:R-:W2:Y:S01]  /*00b0*/  LDG.E R5, desc[UR6][R2.64+-0xc] ;  /* 0xfffff40602057981 */ /* 0x008ea2000c1e1900 */
[----:B------:R-:W-:Y:S01]  /*00c0*/  MOV R0, 0x400 ;  /* 0x0000040000007802 */ /* 0x000fe20000000f00 */
[----:B------:R-:W-:Y:S01]  /*00d0*/  UISETP.GE.U32.AND UP0, UPT, UR5, 0x2, UPT ;  /* 0x000000020500788c */ /* 0x000fe2000bf06070 */
[----:B------:R-:W0:Y:S02]  /*00e0*/  S2R R7, SR_CgaCtaId ;  /* 0x0000000000077919 */ /* 0x000e240000008800 */
[----:B0-----:R-:W-:-:S05]  /*00f0*/  LEA R0, R7, R0, 0x18 ;  /* 0x0000000007007211 */ /* 0x001fca00078ec0ff */
[----:B------:R-:W-:-:S05]  /*0100*/  IMAD R4, R9, 0x18, R0 ;  /* 0x0000001809047824 */ /* 0x000fca00078e0200 */
[----:B--2---:R0:W-:Y:S01]  /*0110*/  STS [R4+0x8], R5 ;  /* 0x0000080504007388 */ /* 0x0041e20000000800 */
[----:B------:R-:W-:Y:S05]  /*0120*/  BRA.U !UP0, `(.L_x_5) ;  /* 0x00000001084c7547 */ /* 0x000fea000b800000 */
[----:B------:R-:W-:Y:S01]  /*0130*/  UMOV UR8, 0x1 ;  /* 0x0000000100087882 */ /* 0x000fe20000000000 */
[----:B------:R-:W-:-:S05]  /*0140*/  UMOV UR4, URZ ;  /* 0x000000ff00047c82 */ /* 0x000fca0008000000 */
.L_x_6:
[----:B01----:R-:W-:Y:S01]  /*0150*/  IMAD.U32 R5, RZ, RZ, UR4 ;  /* 0x00000004ff057e24 */ /* 0x003fe2000f8e00ff */
[----:B------:R-:W-:Y:S01]  /*0160*/  BAR.SYNC.DEFER_BLOCKING 0x0 ;  /* 0x0000000000007b1d */ /* 0x000fe20000010000 */
[----:B------:R-:W-:Y:S01]  /*0170*/  ISETP.LT.U32.AND P0, PT, R9, UR8, PT ;  /* 0x0000000809007c0c */ /* 0x000fe2000bf01070 */
[----:B------:R-:W-:-:S03]  /*0180*/  USHF.L.U64.HI UR4, UR8, 0x1, UR4 ;  /* 0x0000000108047899 */ /* 0x000fc60008010204 */
[----:B------:R-:W-:Y:S01]  /*0190*/  ISETP.GT.U32.AND.EX P0, PT, R5, RZ, PT, P0 ;  /* 0x000000ff0500720c */ /* 0x000fe20003f04100 */
[----:B------:R-:W-:-:S12]  /*01a0*/  IMAD.MOV.U32 R5, RZ, RZ, RZ ;  /* 0x000000ffff057224 */ /* 0x000fd800078e00ff */
[----:B------:R-:W-:Y:S01]  /*01b0*/  @!P0 IADD3 R7, PT, PT, R9, -UR8, RZ ;  /* 0x8000000809078c10 */ /* 0x000fe2000fffe0ff */
[----:B------:R-:W-:-:S04]  /*01c0*/  USHF.L.U32 UR8, UR8, 0x1, URZ ;  /* 0x0000000108087899 */ /* 0x000fc800080006ff */
[----:B------:R-:W-:Y:S01]  /*01d0*/  @!P0 IMAD R7, R7, 0x18, R0 ;  /* 0x0000001807078824 */ /* 0x000fe200078e0200 */
[----:B------:R-:W-:-:S04]  /*01e0*/  UISETP.GE.U32.AND UP0, UPT, UR8, UR5, UPT ;  /* 0x000000050800728c */ /* 0x000fc8000bf06070 */
[----:B------:R-:W-:Y:S01]  /*01f0*/  @!P0 LDS R5, [R7+0x8] ;  /* 0x0000080007058984 */ /* 0x000fe20000000800 */
[----:B------:R-:W-:Y:S01]  /*0200*/  UISETP.GE.U32.AND.EX UP0, UPT, UR4, URZ, UPT, UP0 ;  /* 0x000000ff0400728c */ /* 0x000fe2000bf06100 */
[----:B------:R-:W-:Y:S06]  /*0210*/  BAR.SYNC.DEFER_BLOCKING 0x0 ;  /* 0x0000000000007b1d */ /* 0x000fec0000010000 */
[----:B------:R-:W0:Y:S02]  /*0220*/  LDS R6, [R4+0x8] ;  /* 0x0000080004067984 */ /* 0x000e240000000800 */
[----:B0-----:R-:W-:-:S05]  /*0230*/  FADD R5, R6, R5 ;  /* 0x0000000506057221 */ /* 0x001fca0000000000 */
[----:B------:R1:W-:Y:S01]  /*0240*/  STS [R4+0x8], R5 ;  /* 0x0000080504007388 */ /* 0x0003e20000000800 */
[----:B------:R-:W-:Y:S05]  /*0250*/  BRA.U !UP0, `(.L_x_6) ;  /* 0xfffffffd08bc7547 */ /* 0x000fea000b83ffff */
.L_x_5:
[----:B------:R-:W-:Y:S01]  /*0260*/  STG.E desc[UR6][R2.64+-0x10], R5 ;  /* 0xfffff00502007986 */ /* 0x000fe2000c101906 */
[----:B------:R-:W-:Y:S05]  /*0270*/  EXIT ;  /* 0x000000000000794d */ /* 0x000fea0003800000 */
.L_x_7:
        /* <DEDUP_REMOVED lines=16> */
.L_x_13:


//--------------------- .text._Z4scanP10Coordinate --------------------------
	.section	.text._Z4scanP10Coordinate,"ax",@progbits
	.align	128
        .global         _Z4scanP10Coordinate
        .type           _Z4scanP10Coordinate,@function
        .size           _Z4scanP10Coordinate,(.L_x_14 - _Z4scanP10Coordinate)
        .other          _Z4scanP10Coordinate,@"STO_CUDA_ENTRY STV_DEFAULT"
_Z4scanP10Coordinate:
.text._Z4scanP10Coordinate:
[----:B------:R-:W-:Y:S01]  /*0000*/  LDC R1, c[0x0][0x37c] ;  /* 0x0000df00ff017b82 */ /* 0x000fe20000000800 */
[----:B------:R-:W0:Y:S07]  /*0010*/  S2R R5, SR_CTAID.X ;  /* 0x0000000000057919 */ /* 0x000e2e0000002500 */
[----:B------:R-:W1:Y:S01]  /*0020*/  LDC.64 R2, c[0x0][0x380] ;  /* 0x0000e000ff027b82 */ /* 0x000e620000000a00 */
[----:B------:R-:W0:Y:S01]  /*0030*/  LDCU UR5, c[0x0][0x360] ;  /* 0x00006c00ff0577ac */ /* 0x000e220008000800 */
[----:B------:R-:W0:Y:S01]  /*0040*/  S2R R8, SR_TID.X ;  /* 0x0000000000087919 */ /* 0x000e220000002100 */
[----:B------:R-:W2:Y:S01]  /*0050*/  LDCU.64 UR6, c[0x0][0x358] ;  /* 0x00006b00ff0677ac */ /* 0x000ea20008000a00 */
[----:B0-----:R-:W-:-:S04]  /*0060*/  IMAD R5, R5, UR5, R8 ;  /* 0x0000000505057c24 */ /* 0x001fc8000f8e0208 */
[----:B-1----:R-:W-:-:S05]  /*0070*/  IMAD.WIDE.U32 R2, R5, 0x18, R2 ;  /* 0x0000001805027825 */ /* 0x002fca00078e0002 */
[----:B--2---:R-:W2:Y:S01]  /*0080*/  LDG.E R5, desc[UR6][R2.64+0xc] ;  /* 0x00000c0602057981 */ /* 0x004ea2000c1e1900 */
        /* <DEDUP_REMOVED lines=9> */
.L_x_9:
[----:B------:R-:W-:Y:S01]  /*0120*/  BAR.SYNC.DEFER_BLOCKING 0x0 ;  /* 0x0000000000007b1d */ /* 0x000fe20000010000 */
[----:B------:R-:W-:Y:S02]  /*0130*/  ISETP.LT.U32.AND P0, PT, R8, UR8, PT ;  /* 0x0000000808007c0c */ /* 0x000fe4000bf01070 */
[----:B01----:R-:W-:Y:S01]  /*0140*/  MOV R5, UR4 ;  /* 0x0000000400057c02 */ /* 0x003fe20008000f00 */
[----:B------:R-:W-:-:S03]  /*0150*/  USHF.L.U64.HI UR4, UR8, 0x1, UR4 ;  /* 0x0000000108047899 */ /* 0x000fc60008010204 */
[----:B------:R-:W-:Y:S01]  /*0160*/  ISETP.GT.U32.AND.EX P0, PT, R5, RZ, PT, P0 ;  /* 0x000000ff0500720c */ /* 0x000fe20003f04100 */
[----:B------:R-:W-:-:S12]  /*0170*/  HFMA2 R5, -RZ, RZ, 0, 0 ;  /* 0x00000000ff057431 */ /* 0x000fd800000001ff */
        /* <DEDUP_REMOVED lines=11> */
.L_x_8:
[----:B------:R-:W-:Y:S01]  /*0230*/  STG.E desc[UR6][R2.64+0xc], R5 ;  /* 0x00000c0502007986 */ /* 0x000fe2000c101906 */
[----:B------:R-:W-:Y:S05]  /*0240*/  EXIT ;  /* 0x000000000000794d */ /* 0x000fea0003800000 */
.L_x_10:
        /* <DEDUP_REMOVED lines=11> */
.L_x_14:


//--------------------- .nv.shared.reserved.0     --------------------------
	.section	.nv.shared.reserved.0,"aw",@nobits
	.weak		__nv_reservedSMEM_offset_0_alias
	.size		__nv_reservedSMEM_offset_0_alias, 0, 64
	.other		__nv_reservedSMEM_offset_0_alias,@"STO_CUDA_RESERVED_SHARED STV_DEFAULT"
__nv_reservedSMEM_offset_0_alias:
	.zero		0
	.zero		64


//--------------------- .nv.shared._Z13scan_of_scansP10Coordinate --------------------------
	.section	.nv.shared._Z13scan_of_scansP10Coordinate,"aw",@nobits
	.sectionflags	@""
	.align	8
.nv.shared._Z13scan_of_scansP10Coordinate:
	.zero		25600


//--------------------- .nv.shared._Z4scanP10Coordinate --------------------------
	.section	.nv.shared._Z4scanP10Coordinate,"aw",@nobits
	.sectionflags	@""
	.align	8
.nv.shared._Z4scanP10Coordinate:
	.zero		25600


//--------------------- .nv.constant0._Z17bitonic_sort_stepP10Coordinatemm --------------------------
	.section	.nv.constant0._Z17bitonic_sort_stepP10Coordinatemm,"a",@progbits
	.sectionflags	@""
	.align	4
.nv.constant0._Z17bitonic_sort_stepP10Coordinatemm:
	.zero		920


//--------------------- .nv.constant0._Z15finalize_prefixP10Coordinate --------------------------
	.section	.nv.constant0._Z15finalize_prefixP10Coordinate,"a",@progbits
	.sectionflags	@""
	.align	4
.nv.constant0._Z15finalize_prefixP10Coordinate:
	.zero		904


//--------------------- .nv.constant0._Z13scan_of_scansP10Coordinate --------------------------
	.section	.nv.constant0._Z13scan_of_scansP10Coordinate,"a",@progbits
	.sectionflags	@""
	.align	4
.nv.constant0._Z13scan_of_scansP10Coordinate:
	.zero		904


//--------------------- .nv.constant0._Z4scanP10Coordinate --------------------------
	.section	.nv.constant0._Z4scanP10Coordinate,"a",@progbits
	.sectionflags	@""
	.align	4
.nv.constant0._Z4scanP10Coordinate:
	.zero		904


//--------------------- SYMBOLS --------------------------

	.type		.nv.reservedSmem.offset0,@object
	.size		.nv.reservedSmem.offset0,0x4
	.type		.nv.reservedSmem.cap,@object
	.size		.nv.reservedSmem.cap,0x4
